	.headerflags	@"EF_CUDA_TEXMODE_UNIFIED EF_CUDA_64BIT_ADDRESS EF_CUDA_ACCELERATORS EF_CUDA_SM90 EF_CUDA_VIRTUAL_SM(EF_CUDA_SM90)"
	.elftype	@"ET_EXEC"


//--------------------- .nv.info                  --------------------------
	.section	.nv.info,"",@"SHT_CUDA_INFO"
	.align	4


	//----- nvinfo : EIATTR_REGCOUNT
	.align		4
        /*0000*/ 	.byte	0x04, 0x2f
        /*0002*/ 	.short	(.L_3 - .L_2)
	.align		4
.L_2:
        /*0004*/ 	.word	index@(triton_poi_fused__native_batch_norm_legit_no_training_relu_5)
        /*0008*/ 	.word	0x00000012


	//----- nvinfo : EIATTR_MIN_STACK_SIZE
	.align		4
.L_3:
        /*000c*/ 	.byte	0x04, 0x12
        /*000e*/ 	.short	(.L_5 - .L_4)
	.align		4
.L_4:
        /*0010*/ 	.word	index@(triton_poi_fused__native_batch_norm_legit_no_training_relu_5)
        /*0014*/ 	.word	0x00000000


	//----- nvinfo : EIATTR_FRAME_SIZE
	.align		4
.L_5:
        /*0018*/ 	.byte	0x04, 0x11
        /*001a*/ 	.short	(.L_7 - .L_6)
	.align		4
.L_6:
        /*001c*/ 	.word	index@(triton_poi_fused__native_batch_norm_legit_no_training_relu_5)
        /*0020*/ 	.word	0x00000000


	//----- nvinfo : EIATTR_MIN_STACK_SIZE
	.align		4
.L_7:
        /*0024*/ 	.byte	0x04, 0x12
        /*0026*/ 	.short	(.L_9 - .L_8)
	.align		4
.L_8:
        /*0028*/ 	.word	index@(triton_poi_fused__native_batch_norm_legit_no_training_relu_5)
        /*002c*/ 	.word	0x00000000
.L_9:


//--------------------- .nv.info.triton_poi_fused__native_batch_norm_legit_no_training_relu_5 --------------------------
	.section	.nv.info.triton_poi_fused__native_batch_norm_legit_no_training_relu_5,"",@"SHT_CUDA_INFO"
	.sectionflags	@""
	.align	4


	//----- nvinfo : EIATTR_CUDA_API_VERSION
	.align		4
        /*0000*/ 	.byte	0x04, 0x37
        /*0002*/ 	.short	(.L_11 - .L_10)
.L_10:
        /*0004*/ 	.word	0x0000007c


	//----- nvinfo : EIATTR_KPARAM_INFO
	.align		4
.L_11:
        /*0008*/ 	.byte	0x04, 0x17
        /*000a*/ 	.short	(.L_13 - .L_12)
.L_12:
        /*000c*/ 	.word	0x00000000
        /*0010*/ 	.short	0x0006
        /*0012*/ 	.short	0x0030
        /*0014*/ 	.byte	0x00, 0xf0, 0x11, 0x00


	//----- nvinfo : EIATTR_KPARAM_INFO
	.align		4
.L_13:
        /*0018*/ 	.byte	0x04, 0x17
        /*001a*/ 	.short	(.L_15 - .L_14)
.L_14:
        /*001c*/ 	.word	0x00000000
        /*0020*/ 	.short	0x0005
        /*0022*/ 	.short	0x0028
        /*0024*/ 	.byte	0x00, 0xf4, 0x21, 0x00


	//----- nvinfo : EIATTR_KPARAM_INFO
	.align		4
.L_15:
        /*0028*/ 	.byte	0x04, 0x17
        /*002a*/ 	.short	(.L_17 - .L_16)
.L_16:
        /*002c*/ 	.word	0x00000000
        /*0030*/ 	.short	0x0004
        /*0032*/ 	.short	0x0020
        /*0034*/ 	.byte	0x00, 0xf4, 0x21, 0x00


	//----- nvinfo : EIATTR_KPARAM_INFO
	.align		4
.L_17:
        /*0038*/ 	.byte	0x04, 0x17
        /*003a*/ 	.short	(.L_19 - .L_18)
.L_18:
        /*003c*/ 	.word	0x00000000
        /*0040*/ 	.short	0x0003
        /*0042*/ 	.short	0x0018
        /*0044*/ 	.byte	0x00, 0xf4, 0x21, 0x00


	//----- nvinfo : EIATTR_KPARAM_INFO
	.align		4
.L_19:
        /*0048*/ 	.byte	0x04, 0x17
        /*004a*/ 	.short	(.L_21 - .L_20)
.L_20:
        /*004c*/ 	.word	0x00000000
        /*0050*/ 	.short	0x0002
        /*0052*/ 	.short	0x0010
        /*0054*/ 	.byte	0x00, 0xf4, 0x21, 0x00


	//----- nvinfo : EIATTR_KPARAM_INFO
	.align		4
.L_21:
        /*0058*/ 	.byte	0x04, 0x17
        /*005a*/ 	.short	(.L_23 - .L_22)
.L_22:
        /*005c*/ 	.word	0x00000000
        /*0060*/ 	.short	0x0001
        /*0062*/ 	.short	0x0008
        /*0064*/ 	.byte	0x00, 0xf4, 0x21, 0x00


	//----- nvinfo : EIATTR_KPARAM_INFO
	.align		4
.L_23:
        /*0068*/ 	.byte	0x04, 0x17
        /*006a*/ 	.short	(.L_25 - .L_24)
.L_24:
        /*006c*/ 	.word	0x00000000
        /*0070*/ 	.short	0x0000
        /*0072*/ 	.short	0x0000
        /*0074*/ 	.byte	0x00, 0xf4, 0x21, 0x00


	//----- nvinfo : EIATTR_SPARSE_MMA_MASK
	.align		4
.L_25:
        /*0078*/ 	.byte	0x03, 0x50
        /*007a*/ 	.short	0x0000


	//----- nvinfo : EIATTR_MAXREG_COUNT
	.align		4
        /*007c*/ 	.byte	0x03, 0x1b
        /*007e*/ 	.short	0x00ff


	//----- nvinfo : EIATTR_EXIT_INSTR_OFFSETS
	.align		4
        /*0080*/ 	.byte	0x04, 0x1c
        /*0082*/ 	.short	(.L_27 - .L_26)


	//   ....[0]....
.L_26:
        /*0084*/ 	.word	0x000003c0


	//----- nvinfo : EIATTR_REQNTID
	.align		4
.L_27:
        /*0088*/ 	.byte	0x04, 0x10
        /*008a*/ 	.short	(.L_29 - .L_28)
.L_28:
        /*008c*/ 	.word	0x00000100
        /*0090*/ 	.word	0x00000001
        /*0094*/ 	.word	0x00000001


	//----- nvinfo : EIATTR_CBANK_PARAM_SIZE
	.align		4
.L_29:
        /*0098*/ 	.byte	0x03, 0x19
        /*009a*/ 	.short	0x0034


	//----- nvinfo : EIATTR_PARAM_CBANK
	.align		4
        /*009c*/ 	.byte	0x04, 0x0a
        /*009e*/ 	.short	(.L_31 - .L_30)
	.align		4
.L_30:
        /*00a0*/ 	.word	index@(.nv.constant0.triton_poi_fused__native_batch_norm_legit_no_training_relu_5)
        /*00a4*/ 	.short	0x0210
        /*00a6*/ 	.short	0x0034


	//----- nvinfo : EIATTR_SW_WAR
	.align		4
.L_31:
        /*00a8*/ 	.byte	0x04, 0x36
        /*00aa*/ 	.short	(.L_33 - .L_32)
.L_32:
        /*00ac*/ 	.word	0x00000008
.L_33:


//--------------------- .nv.callgraph             --------------------------
	.section	.nv.callgraph,"",@"SHT_CUDA_CALLGRAPH"
	.align	4
	.sectionentsize	8
	.align		4
        /*0000*/ 	.word	0x00000000
	.align		4
        /*0004*/ 	.word	0xffffffff
	.align		4
        /*0008*/ 	.word	0x00000000
	.align		4
        /*000c*/ 	.word	0xfffffffe
	.align		4
        /*0010*/ 	.word	0x00000000
	.align		4
        /*0014*/ 	.word	0xfffffffd
	.align		4
        /*0018*/ 	.word	0x00000000
	.align		4
        /*001c*/ 	.word	0xfffffffc


//--------------------- .nv.constant4             --------------------------
	.section	.nv.constant4,"a",@progbits
	.align	8
	.align		8
.nv.constant4:
        /*0000*/ 	.dword	_$_str
	.align		8
        /*0008*/ 	.dword	_$_str_$_2


//--------------------- .text.triton_poi_fused__native_batch_norm_legit_no_training_relu_5 --------------------------
	.section	.text.triton_poi_fused__native_batch_norm_legit_no_training_relu_5,"ax",@progbits
	.align	128
        .global         triton_poi_fused__native_batch_norm_legit_no_training_relu_5
        .type           triton_poi_fused__native_batch_norm_legit_no_training_relu_5,@function
        .size           triton_poi_fused__native_batch_norm_legit_no_training_relu_5,(.L_x_1 - triton_poi_fused__native_batch_norm_legit_no_training_relu_5)
        .other          triton_poi_fused__native_batch_norm_legit_no_training_relu_5,@"STO_CUDA_ENTRY STV_DEFAULT"
triton_poi_fused__native_batch_norm_legit_no_training_relu_5:
.text.triton_poi_fused__native_batch_norm_legit_no_training_relu_5:
[----:B------:R-:W-:Y:S01]  /*0000*/  LDC R1, c[0x0][0x28] ;  /* 0x00000a00ff017b82 */ /* 0x000fe20000000800 */
[----:B------:R-:W1:Y:S07]  /*0010*/  S2R R0, SR_TID.X ;  /* 0x0000000000007919 */ /* 0x000e6e0000002100 */
[----:B------:R-:W2:Y:S01]  /*0020*/  LDC.64 R2, c[0x0][0x220] ;  /* 0x00008800ff027b82 */ /* 0x000ea20000000a00 */
[----:B------:R-:W-:Y:S01]  /*0030*/  ULDC.64 UR4, c[0x0][0x208] ;  /* 0x0000820000047ab9 */ /* 0x000fe20000000a00 */
[----:B------:R-:W3:Y:S06]  /*0040*/  S2R R5, SR_CTAID.X ;  /* 0x0000000000057919 */ /* 0x000eec0000002500 */
[----:B------:R-:W4:Y:S08]  /*0050*/  LDC.64 R6, c[0x0][0x218] ;  /* 0x00008600ff067b82 */ /* 0x000f300000000a00 */
[----:B------:R-:W5:Y:S08]  /*0060*/  LDC.64 R8, c[0x0][0x228] ;  /* 0x00008a00ff087b82 */ /* 0x000f700000000a00 */
[----:B------:R-:W5:Y:S01]  /*0070*/  LDC.64 R10, c[0x0][0x230] ;  /* 0x00008c00ff0a7b82 */ /* 0x000f620000000a00 */
[----:B-1----:R-:W-:-:S04]  /*0080*/  SHF.L.U32 R0, R0, 0x1, RZ ;  /* 0x0000000100007819 */ /* 0x002fc800000006ff */
[----:B------:R-:W-:-:S04]  /*0090*/  LOP3.LUT R0, R0, 0x1fe, RZ, 0xc0, !PT ;  /* 0x000001fe00007812 */ /* 0x000fc800078ec0ff */
[----:B---3--:R-:W-:-:S05]  /*00a0*/  LEA R0, R5, R0, 0x9 ;  /* 0x0000000005007211 */ /* 0x008fca00078e48ff */
[----:B------:R-:W-:-:S05]  /*00b0*/  IMAD.HI R4, R0, 0x2aaaaaab, RZ ;  /* 0x2aaaaaab00047827 */ /* 0x000fca00078e02ff */
[----:B------:R-:W-:-:S04]  /*00c0*/  SHF.R.U32.HI R5, RZ, 0x1f, R4 ;  /* 0x0000001fff057819 */ /* 0x000fc80000011604 */
[----:B------:R-:W-:-:S05]  /*00d0*/  LEA.HI R5, R4, R5, RZ, 0x1b ;  /* 0x0000000504057211 */ /* 0x000fca00078fd8ff */
[----:B------:R-:W-:Y:S02]  /*00e0*/  IMAD R13, R5, -0xc0, R0 ;  /* 0xffffff40050d7824 */ /* 0x000fe400078e0200 */
[----:B------:R-:W1:Y:S02]  /*00f0*/  LDC.64 R4, c[0x0][0x210] ;  /* 0x00008400ff047b82 */ /* 0x000e640000000a00 */
[----:B--2---:R-:W-:-:S06]  /*0100*/  IMAD.WIDE R2, R13, 0x4, R2 ;  /* 0x000000040d027825 */ /* 0x004fcc00078e0202 */
[----:B------:R-:W2:Y:S01]  /*0110*/  LDG.E.EL.64 R2, desc[UR4][R2.64] ;  /* 0x0000000402027981 */ /* 0x000ea2000c2e1b00 */
[----:B----4-:R-:W-:-:S04]  /*0120*/  IMAD.WIDE R6, R13, 0x4, R6 ;  /* 0x000000040d067825 */ /* 0x010fc800078e0206 */
[C---:B-----5:R-:W-:Y:S02]  /*0130*/  IMAD.WIDE R8, R13.reuse, 0x4, R8 ;  /* 0x000000040d087825 */ /* 0x060fe400078e0208 */
[----:B------:R-:W3:Y:S02]  /*0140*/  LDG.E.EL.64 R6, desc[UR4][R6.64] ;  /* 0x0000000406067981 */ /* 0x000ee4000c2e1b00 */
[----:B0-----:R-:W-:Y:S02]  /*0150*/  IMAD.WIDE R10, R13, 0x4, R10 ;  /* 0x000000040d0a7825 */ /* 0x001fe400078e020a */
[----:B------:R-:W4:Y:S04]  /*0160*/  LDG.E.EL.64 R8, desc[UR4][R8.64] ;  /* 0x0000000408087981 */ /* 0x000f28000c2e1b00 */
[----:B------:R-:W4:Y:S01]  /*0170*/  LDG.E.EL.64 R10, desc[UR4][R10.64] ;  /* 0x000000040a0a7981 */ /* 0x000f22000c2e1b00 */
[----:B-1----:R-:W-:-:S06]  /*0180*/  IMAD.WIDE R4, R0, 0x4, R4 ;  /* 0x0000000400047825 */ /* 0x002fcc00078e0204 */
[----:B------:R-:W3:Y:S01]  /*0190*/  LDG.E.64 R4, desc[UR4][R4.64] ;  /* 0x0000000404047981 */ /* 0x000ee2000c1e1b00 */
[----:B------:R-:W-:Y:S01]  /*01a0*/  HFMA2.MMA R14, -RZ, RZ, 1.625, 0 ;  /* 0x3e800000ff0e7435 */ /* 0x000fe200000001ff */
[----:B--2---:R-:W-:Y:S01]  /*01b0*/  FADD R2, R2, 9.9999997473787516356e-06 ;  /* 0x3727c5ac02027421 */ /* 0x004fe20000000000 */
[----:B------:R-:W-:-:S03]  /*01c0*/  FADD R3, R3, 9.9999997473787516356e-06 ;  /* 0x3727c5ac03037421 */ /* 0x000fc60000000000 */
[----:B------:R-:W0:Y:S08]  /*01d0*/  MUFU.SQRT R12, R2 ;  /* 0x00000002000c7308 */ /* 0x000e300000002000 */
[----:B------:R1:W2:Y:S01]  /*01e0*/  MUFU.SQRT R13, R3 ;  /* 0x00000003000d7308 */ /* 0x0002a20000002000 */
[C---:B0-----:R-:W-:Y:S02]  /*01f0*/  FSETP.GT.AND P0, PT, R12.reuse, 8.50705917302346158658e+37, PT ;  /* 0x7e8000000c00780b */ /* 0x041fe40003f04000 */
[----:B------:R-:W-:Y:S01]  /*0200*/  FSETP.GEU.AND P2, PT, R12, 1.175494350822287508e-38, PT ;  /* 0x008000000c00780b */ /* 0x000fe20003f4e000 */
[----:B-1----:R-:W0:Y:S01]  /*0210*/  LDC.64 R2, c[0x0][0x238] ;  /* 0x00008e00ff027b82 */ /* 0x002e220000000a00 */
[----:B--2---:R-:W-:-:S02]  /*0220*/  FSETP.GT.AND P1, PT, R13, 8.50705917302346158658e+37, PT ;  /* 0x7e8000000d00780b */ /* 0x004fc40003f24000 */
[----:B------:R-:W-:-:S07]  /*0230*/  FSETP.GEU.AND P3, PT, R13, 1.175494350822287508e-38, PT ;  /* 0x008000000d00780b */ /* 0x000fce0003f6e000 */
[----:B------:R-:W-:-:S04]  /*0240*/  @P0 FMUL R12, R12, 0.25 ;  /* 0x3e8000000c0c0820 */ /* 0x000fc80000400000 */
[----:B------:R-:W-:Y:S01]  /*0250*/  @!P2 FMUL R12, R12, 16777216 ;  /* 0x4b8000000c0ca820 */ /* 0x000fe20000400000 */
[----:B------:R-:W-:-:S04]  /*0260*/  @P1 FMUL R13, R13, 0.25 ;  /* 0x3e8000000d0d1820 */ /* 0x000fc80000400000 */
[----:B------:R-:W-:Y:S01]  /*0270*/  @!P3 FMUL R13, R13, 16777216 ;  /* 0x4b8000000d0db820 */ /* 0x000fe20000400000 */
[----:B------:R-:W1:Y:S01]  /*0280*/  MUFU.RCP R12, R12 ;  /* 0x0000000c000c7308 */ /* 0x000e620000001000 */
[----:B------:R-:W-:-:S07]  /*0290*/  FSEL R15, R14, 1, P0 ;  /* 0x3f8000000e0f7808 */ /* 0x000fce0000000000 */
[----:B------:R-:W2:Y:S01]  /*02a0*/  MUFU.RCP R13, R13 ;  /* 0x0000000d000d7308 */ /* 0x000ea20000001000 */
[----:B------:R-:W-:Y:S01]  /*02b0*/  FSEL R14, R14, 1, P1 ;  /* 0x3f8000000e0e7808 */ /* 0x000fe20000800000 */
[----:B------:R-:W-:-:S04]  /*02c0*/  @!P2 FMUL R15, R15, 16777216 ;  /* 0x4b8000000f0fa820 */ /* 0x000fc80000400000 */
[----:B------:R-:W-:Y:S01]  /*02d0*/  @!P3 FMUL R14, R14, 16777216 ;  /* 0x4b8000000e0eb820 */ /* 0x000fe20000400000 */
[----:B---3--:R-:W-:Y:S01]  /*02e0*/  FADD R5, R5, -R7 ;  /* 0x8000000705057221 */ /* 0x008fe20000000000 */
[----:B------:R-:W-:Y:S01]  /*02f0*/  FADD R4, R4, -R6 ;  /* 0x8000000604047221 */ /* 0x000fe20000000000 */
[----:B-1----:R-:W-:Y:S01]  /*0300*/  FMUL R15, R12, R15 ;  /* 0x0000000f0c0f7220 */ /* 0x002fe20000400000 */
[----:B--2---:R-:W-:-:S03]  /*0310*/  FMUL R14, R13, R14 ;  /* 0x0000000e0d0e7220 */ /* 0x004fc60000400000 */
[----:B------:R-:W-:Y:S01]  /*0320*/  FMUL R15, R4, R15 ;  /* 0x0000000f040f7220 */ /* 0x000fe20000400000 */
[----:B------:R-:W-:-:S03]  /*0330*/  FMUL R14, R5, R14 ;  /* 0x0000000e050e7220 */ /* 0x000fc60000400000 */
[----:B----4-:R-:W-:Y:S01]  /*0340*/  FFMA R8, R8, R15, R10 ;  /* 0x0000000f08087223 */ /* 0x010fe2000000000a */
[----:B------:R-:W-:-:S04]  /*0350*/  FFMA R9, R9, R14, R11 ;  /* 0x0000000e09097223 */ /* 0x000fc8000000000b */
[----:B------:R-:W-:Y:S02]  /*0360*/  FSETP.GEU.AND P0, PT, R8, RZ, PT ;  /* 0x000000ff0800720b */ /* 0x000fe40003f0e000 */
[C---:B------:R-:W-:Y:S01]  /*0370*/  FSETP.GEU.AND P1, PT, R9.reuse, RZ, PT ;  /* 0x000000ff0900720b */ /* 0x040fe20003f2e000 */
[----:B0-----:R-:W-:Y:S01]  /*0380*/  IMAD.WIDE R2, R0, 0x4, R2 ;  /* 0x0000000400027825 */ /* 0x001fe200078e0202 */
[----:B------:R-:W-:Y:S02]  /*0390*/  FSEL R8, R8, RZ, P0 ;  /* 0x000000ff08087208 */ /* 0x000fe40000000000 */
[----:B------:R-:W-:-:S05]  /*03a0*/  FSEL R9, R9, RZ, P1 ;  /* 0x000000ff09097208 */ /* 0x000fca0000800000 */
[----:B------:R-:W-:Y:S01]  /*03b0*/  STG.E.64 desc[UR4][R2.64], R8 ;  /* 0x0000000802007986 */ /* 0x000fe2000c101b04 */
[----:B------:R-:W-:Y:S05]  /*03c0*/  EXIT ;  /* 0x000000000000794d */ /* 0x000fea0003800000 */
.L_x_0:
[----:B------:R-:W-:-:S00]  /*03d0*/  BRA `(.L_x_0) ;  /* 0xfffffffc00fc7947 */ /* 0x000fc0000383ffff */
[----:B------:R-:W-:-:S00]  /*03e0*/  NOP ;  /* 0x0000000000007918 */ /* 0x000fc00000000000 */
        /* <DEDUP_REMOVED lines=9> */
.L_x_1:


//--------------------- .nv.global.init           --------------------------
	.section	.nv.global.init,"aw",@progbits
.nv.global.init:
	.type		_$_str,@object
	.size		_$_str,(_$_str_$_2 - _$_str)
_$_str:
        /*0000*/ 	.byte	0x5f, 0x5f, 0x43, 0x55, 0x44, 0x41, 0x5f, 0x46, 0x54, 0x5a, 0x00
	.type		_$_str_$_2,@object
	.size		_$_str_$_2,(.L_1 - _$_str_$_2)
_$_str_$_2:
        /*000b*/ 	.byte	0x5f, 0x5f, 0x43, 0x55, 0x44, 0x41, 0x5f, 0x50, 0x52, 0x45, 0x43, 0x5f, 0x53, 0x51, 0x52, 0x54
        /*001b*/ 	.byte	0x00
.L_1:


//--------------------- .nv.constant0.triton_poi_fused__native_batch_norm_legit_no_training_relu_5 --------------------------
	.section	.nv.constant0.triton_poi_fused__native_batch_norm_legit_no_training_relu_5,"a",@progbits
	.sectionflags	@""
	.align	4
.nv.constant0.triton_poi_fused__native_batch_norm_legit_no_training_relu_5:
	.zero		580
